.version 2.0 
.target sm_20
.global .s64  gresult;
.global .s64  src_c;

.entry main {
   .reg .s64 a, b, c;

   ld.global.s64  b, [gresult];
   ld.global.s64  c, [src_c];
   mad.lo.s64   a, b, 8, c;
   st.global.s64 [gresult], a;
   
   exit;
}


// ===== COMPILED SASS (sm_100) =====

	.target	sm_100

	.elftype	@"ET_EXEC"


//--------------------- .note.nv.tkinfo           --------------------------
	.section	.note.nv.tkinfo,"",@"SHT_NOTE"
	.sectionflags	@"SHF_NOTE_NV_TKINFO"
	.tkinfo
        /*0018*/ 	.word	0x00000002
        /*0030*/ 	.string	""
        /*0030*/ 	.string	"ptxas"
        /*0030*/ 	.string	"Cuda compilation tools, release 13.0, V13.0.88"
        /*0030*/ 	.string	"Build cuda_13.0.r13.0/compiler.36424714_0"
        /*0030*/ 	.string	"-arch sm_100 "



//--------------------- .note.nv.cuinfo           --------------------------
	.section	.note.nv.cuinfo,"",@"SHT_NOTE"
	.sectionflags	@"SHF_NOTE_NV_CUINFO"
        /*0018*/ 	.short	0x0002
        /*001a*/ 	.short	0x0014
        /*001c*/ 	.short	0x0082
	.zero		2


//--------------------- .nv.info                  --------------------------
	.section	.nv.info,"",@"SHT_CUDA_INFO"
	.align	4


	//----- nvinfo : EIATTR_REGCOUNT
	.align		4
        /*0000*/ 	.byte	0x04, 0x2f
        /*0002*/ 	.short	(.L_3 - .L_2)
	.align		4
.L_2:
        /*0004*/ 	.word	index@(main)
        /*0008*/ 	.word	0x0000000c


	//----- nvinfo : EIATTR_FRAME_SIZE
	.align		4
.L_3:
        /*000c*/ 	.byte	0x04, 0x11
        /*000e*/ 	.short	(.L_5 - .L_4)
	.align		4
.L_4:
        /*0010*/ 	.word	index@(main)
        /*0014*/ 	.word	0x00000000


	//----- nvinfo : EIATTR_MIN_STACK_SIZE
	.align		4
.L_5:
        /*0018*/ 	.byte	0x04, 0x12
        /*001a*/ 	.short	(.L_7 - .L_6)
	.align		4
.L_6:
        /*001c*/ 	.word	index@(main)
        /*0020*/ 	.word	0x00000000
.L_7:


//--------------------- .nv.compat                --------------------------
	.section	.nv.compat,"",@"SHT_CUDA_COMPAT_INFO"
	.align	4
        /*0000*/ 	.byte	0x02, 0x09, 0x00, 0x00, 0x02, 0x02, 0x01, 0x00, 0x02, 0x05, 0x05, 0x00, 0x03, 0x07, 0x01, 0x01
        /*0010*/ 	.byte	0x02, 0x03, 0x00, 0x00, 0x02, 0x06, 0x01, 0x00, 0x04, 0x0b, 0x08, 0x00, 0x09, 0x00, 0x00, 0x00
        /*0020*/ 	.byte	0x00, 0x00, 0x00, 0x00


//--------------------- .nv.info.main             --------------------------
	.section	.nv.info.main,"",@"SHT_CUDA_INFO"
	.sectionflags	@""
	.align	4


	//----- nvinfo : EIATTR_CUDA_API_VERSION
	.align		4
        /*0000*/ 	.byte	0x04, 0x37
        /*0002*/ 	.short	(.L_9 - .L_8)
.L_8:
        /*0004*/ 	.word	0x00000082


	//----- nvinfo : EIATTR_SPARSE_MMA_MASK
	.align		4
.L_9:
        /*0008*/ 	.byte	0x03, 0x50
        /*000a*/ 	.short	0x0000


	//----- nvinfo : EIATTR_MAXREG_COUNT
	.align		4
        /*000c*/ 	.byte	0x03, 0x1b
        /*000e*/ 	.short	0x00ff


	//----- nvinfo : EIATTR_MERCURY_ISA_VERSION
	.align		4
        /*0010*/ 	.byte	0x03, 0x5f
        /*0012*/ 	.short	0x0101


	//----- nvinfo : EIATTR_VRC_CTA_INIT_COUNT
	.align		4
        /*0014*/ 	.byte	0x02, 0x4a
	.zero		1
	.zero		1


	//----- nvinfo : EIATTR_EXIT_INSTR_OFFSETS
	.align		4
        /*0018*/ 	.byte	0x04, 0x1c
        /*001a*/ 	.short	(.L_11 - .L_10)


	//   ....[0]....
.L_10:
        /*001c*/ 	.word	0x000000a0


	//----- nvinfo : EIATTR_SW_WAR
	.align		4
.L_11:
        /*0020*/ 	.byte	0x04, 0x36
        /*0022*/ 	.short	(.L_13 - .L_12)
.L_12:
        /*0024*/ 	.word	0x00000008
.L_13:


//--------------------- .nv.callgraph             --------------------------
	.section	.nv.callgraph,"",@"SHT_CUDA_CALLGRAPH"
	.align	4
	.sectionentsize	8
	.align		4
        /*0000*/ 	.word	0x00000000
	.align		4
        /*0004*/ 	.word	0xffffffff
	.align		4
        /*0008*/ 	.word	0x00000000
	.align		4
        /*000c*/ 	.word	0xfffffffe
	.align		4
        /*0010*/ 	.word	0x00000000
	.align		4
        /*0014*/ 	.word	0xfffffffd
	.align		4
        /*0018*/ 	.word	0x00000000
	.align		4
        /*001c*/ 	.word	0xfffffffc


//--------------------- .nv.constant4             --------------------------
	.section	.nv.constant4,"a",@progbits
	.align	8
	.align		8
.nv.constant4:
        /*0000*/ 	.dword	gresult
	.align		8
        /*0008*/ 	.dword	src_c


//--------------------- .text.main                --------------------------
	.section	.text.main,"ax",@progbits
	.align	128
.text.main:
        .type           main,@function
        .size           main,(.L_x_1 - main)
        .other          main,@"STO_CUDA_ENTRY STV_DEFAULT"
main:
[----:B------:R-:W-:Y:S08]  /*0000*/  LDC R1, c[0x0][0x37c] ;  /* 0x0000df00ff017b82 */ /* 0x000ff00000000800 */
[----:B------:R-:W0:Y:S01]  /*0010*/  LDC.64 R6, c[0x4][0x8] ;  /* 0x01000200ff067b82 */ /* 0x000e220000000a00 */
[----:B------:R-:W0:Y:S07]  /*0020*/  LDCU.64 UR4, c[0x0][0x358] ;  /* 0x00006b00ff0477ac */ /* 0x000e2e0008000a00 */
[----:B------:R-:W1:Y:S01]  /*0030*/  LDC.64 R2, c[0x4][RZ] ;  /* 0x01000000ff027b82 */ /* 0x000e620000000a00 */
[----:B0-----:R-:W2:Y:S04]  /*0040*/  LDG.E.64 R6, desc[UR4][R6.64] ;  /* 0x0000000406067981 */ /* 0x001ea8000c1e1b00 */
[----:B-1----:R-:W2:Y:S02]  /*0050*/  LDG.E.64 R4, desc[UR4][R2.64] ;  /* 0x0000000402047981 */ /* 0x002ea4000c1e1b00 */
[----:B--2---:R-:W-:Y:S01]  /*0060*/  IMAD.WIDE.U32 R8, R4, 0x8, R6 ;  /* 0x0000000804087825 */ /* 0x004fe200078e0006 */
[----:B------:R-:W-:-:S04]  /*0070*/  SHF.L.U32 R5, R5, 0x3, RZ ;  /* 0x0000000305057819 */ /* 0x000fc800000006ff */
[----:B------:R-:W-:-:S05]  /*0080*/  IADD3 R9, PT, PT, R9, R5, RZ ;  /* 0x0000000509097210 */ /* 0x000fca0007ffe0ff */
[----:B------:R-:W-:Y:S01]  /*0090*/  STG.E.64 desc[UR4][R2.64], R8 ;  /* 0x0000000802007986 */ /* 0x000fe2000c101b04 */
[----:B------:R-:W-:Y:S05]  /*00a0*/  EXIT ;  /* 0x000000000000794d */ /* 0x000fea0003800000 */
.L_x_0:
[----:B------:R-:W-:-:S00]  /*00b0*/  BRA `(.L_x_0) ;  /* 0xfffffffc00fc7947 */ /* 0x000fc0000383ffff */
[----:B------:R-:W-:-:S00]  /*00c0*/  NOP ;  /* 0x0000000000007918 */ /* 0x000fc00000000000 */
        /* <DEDUP_REMOVED lines=11> */
.L_x_1:


//--------------------- .nv.shared.reserved.0     --------------------------
	.section	.nv.shared.reserved.0,"aw",@nobits
	.weak		__nv_reservedSMEM_offset_0_alias
	.size		__nv_reservedSMEM_offset_0_alias, 0, 64
	.other		__nv_reservedSMEM_offset_0_alias,@"STO_CUDA_RESERVED_SHARED STV_DEFAULT"
__nv_reservedSMEM_offset_0_alias:
	.zero		0
	.zero		64


//--------------------- .nv.global                --------------------------
	.section	.nv.global,"aw",@nobits
	.align	8
.nv.global:
	.type		gresult,@object
	.size		gresult,(src_c - gresult)
gresult:
	.zero		8
	.type		src_c,@object
	.size		src_c,(.L_1 - src_c)
src_c:
	.zero		8
.L_1:


//--------------------- .nv.constant0.main        --------------------------
	.section	.nv.constant0.main,"a",@progbits
	.sectionflags	@""
	.align	4
.nv.constant0.main:
	.zero		896


//--------------------- SYMBOLS --------------------------

	.type		.nv.reservedSmem.offset0,@object
	.size		.nv.reservedSmem.offset0,0x4
